//
// Generated by NVIDIA NVVM Compiler
//
// Compiler Build ID: CL-36424714
// Cuda compilation tools, release 13.0, V13.0.88
// Based on NVVM 20.0.0
//

.version 9.0
.target sm_100
.address_size 64

	// .globl	_Z12FillByKernelPffi

.visible .entry _Z12FillByKernelPffi(
	.param .u64 .ptr .align 1 _Z12FillByKernelPffi_param_0,
	.param .f32 _Z12FillByKernelPffi_param_1,
	.param .u32 _Z12FillByKernelPffi_param_2
)
{
	.reg .pred 	%p<2>;
	.reg .b32 	%r<6>;
	.reg .b32 	%f<2>;
	.reg .b64 	%rd<5>;

	ld.param.u64 	%rd1, [_Z12FillByKernelPffi_param_0];
	ld.param.f32 	%f1, [_Z12FillByKernelPffi_param_1];
	ld.param.u32 	%r2, [_Z12FillByKernelPffi_param_2];
	mov.u32 	%r3, %ntid.x;
	mov.u32 	%r4, %ctaid.x;
	mov.u32 	%r5, %tid.x;
	mad.lo.s32 	%r1, %r3, %r4, %r5;
	setp.ge.s32 	%p1, %r1, %r2;
	@%p1 bra 	$L__BB0_2;
	cvta.to.global.u64 	%rd2, %rd1;
	mul.wide.s32 	%rd3, %r1, 4;
	add.s64 	%rd4, %rd2, %rd3;
	st.global.f32 	[%rd4], %f1;
$L__BB0_2:
	ret;

}


// ===== COMPILED SASS (sm_100) =====

	.target	sm_100

	.elftype	@"ET_EXEC"


//--------------------- .note.nv.tkinfo           --------------------------
	.section	.note.nv.tkinfo,"",@"SHT_NOTE"
	.sectionflags	@"SHF_NOTE_NV_TKINFO"
	.tkinfo
        /*0018*/ 	.word	0x00000002
        /*0030*/ 	.string	""
        /*0030*/ 	.string	"ptxas"
        /*0030*/ 	.string	"Cuda compilation tools, release 13.0, V13.0.88"
        /*0030*/ 	.string	"Build cuda_13.0.r13.0/compiler.36424714_0"
        /*0030*/ 	.string	"-arch sm_100 -m 64 "



//--------------------- .note.nv.cuinfo           --------------------------
	.section	.note.nv.cuinfo,"",@"SHT_NOTE"
	.sectionflags	@"SHF_NOTE_NV_CUINFO"
        /*0018*/ 	.short	0x0002
        /*001a*/ 	.short	0x0064
        /*001c*/ 	.short	0x0082
	.zero		2


//--------------------- .nv.info                  --------------------------
	.section	.nv.info,"",@"SHT_CUDA_INFO"
	.align	4


	//----- nvinfo : EIATTR_REGCOUNT
	.align		4
        /*0000*/ 	.byte	0x04, 0x2f
        /*0002*/ 	.short	(.L_1 - .L_0)
	.align		4
.L_0:
        /*0004*/ 	.word	index@(_Z12FillByKernelPffi)
        /*0008*/ 	.word	0x0000000a


	//----- nvinfo : EIATTR_FRAME_SIZE
	.align		4
.L_1:
        /*000c*/ 	.byte	0x04, 0x11
        /*000e*/ 	.short	(.L_3 - .L_2)
	.align		4
.L_2:
        /*0010*/ 	.word	index@(_Z12FillByKernelPffi)
        /*0014*/ 	.word	0x00000000


	//----- nvinfo : EIATTR_MIN_STACK_SIZE
	.align		4
.L_3:
        /*0018*/ 	.byte	0x04, 0x12
        /*001a*/ 	.short	(.L_5 - .L_4)
	.align		4
.L_4:
        /*001c*/ 	.word	index@(_Z12FillByKernelPffi)
        /*0020*/ 	.word	0x00000000
.L_5:


//--------------------- .nv.compat                --------------------------
	.section	.nv.compat,"",@"SHT_CUDA_COMPAT_INFO"
	.align	4
        /*0000*/ 	.byte	0x02, 0x09, 0x00, 0x00, 0x02, 0x02, 0x01, 0x00, 0x02, 0x05, 0x05, 0x00, 0x03, 0x07, 0x01, 0x01
        /*0010*/ 	.byte	0x02, 0x03, 0x00, 0x00, 0x02, 0x06, 0x01, 0x00, 0x04, 0x0b, 0x08, 0x00, 0x09, 0x00, 0x00, 0x00
        /*0020*/ 	.byte	0x00, 0x00, 0x00, 0x00


//--------------------- .nv.info._Z12FillByKernelPffi --------------------------
	.section	.nv.info._Z12FillByKernelPffi,"",@"SHT_CUDA_INFO"
	.sectionflags	@""
	.align	4


	//----- nvinfo : EIATTR_CUDA_API_VERSION
	.align		4
        /*0000*/ 	.byte	0x04, 0x37
        /*0002*/ 	.short	(.L_7 - .L_6)
.L_6:
        /*0004*/ 	.word	0x00000082


	//----- nvinfo : EIATTR_KPARAM_INFO
	.align		4
.L_7:
        /*0008*/ 	.byte	0x04, 0x17
        /*000a*/ 	.short	(.L_9 - .L_8)
.L_8:
        /*000c*/ 	.word	0x00000000
        /*0010*/ 	.short	0x0002
        /*0012*/ 	.short	0x000c
        /*0014*/ 	.byte	0x00, 0xf0, 0x11, 0x00


	//----- nvinfo : EIATTR_KPARAM_INFO
	.align		4
.L_9:
        /*0018*/ 	.byte	0x04, 0x17
        /*001a*/ 	.short	(.L_11 - .L_10)
.L_10:
        /*001c*/ 	.word	0x00000000
        /*0020*/ 	.short	0x0001
        /*0022*/ 	.short	0x0008
        /*0024*/ 	.byte	0x00, 0xf0, 0x11, 0x00


	//----- nvinfo : EIATTR_KPARAM_INFO
	.align		4
.L_11:
        /*0028*/ 	.byte	0x04, 0x17
        /*002a*/ 	.short	(.L_13 - .L_12)
.L_12:
        /*002c*/ 	.word	0x00000000
        /*0030*/ 	.short	0x0000
        /*0032*/ 	.short	0x0000
        /*0034*/ 	.byte	0x00, 0xf5, 0x21, 0x00


	//----- nvinfo : EIATTR_SPARSE_MMA_MASK
	.align		4
.L_13:
        /*0038*/ 	.byte	0x03, 0x50
        /*003a*/ 	.short	0x0000


	//----- nvinfo : EIATTR_MAXREG_COUNT
	.align		4
        /*003c*/ 	.byte	0x03, 0x1b
        /*003e*/ 	.short	0x00ff


	//----- nvinfo : EIATTR_MERCURY_ISA_VERSION
	.align		4
        /*0040*/ 	.byte	0x03, 0x5f
        /*0042*/ 	.short	0x0101


	//----- nvinfo : EIATTR_VRC_CTA_INIT_COUNT
	.align		4
        /*0044*/ 	.byte	0x02, 0x4a
	.zero		1
	.zero		1


	//----- nvinfo : EIATTR_EXIT_INSTR_OFFSETS
	.align		4
        /*0048*/ 	.byte	0x04, 0x1c
        /*004a*/ 	.short	(.L_15 - .L_14)


	//   ....[0]....
.L_14:
        /*004c*/ 	.word	0x00000070


	//   ....[1]....
        /*0050*/ 	.word	0x000000d0


	//----- nvinfo : EIATTR_CBANK_PARAM_SIZE
	.align		4
.L_15:
        /*0054*/ 	.byte	0x03, 0x19
        /*0056*/ 	.short	0x0010


	//----- nvinfo : EIATTR_PARAM_CBANK
	.align		4
        /*0058*/ 	.byte	0x04, 0x0a
        /*005a*/ 	.short	(.L_17 - .L_16)
	.align		4
.L_16:
        /*005c*/ 	.word	index@(.nv.constant0._Z12FillByKernelPffi)
        /*0060*/ 	.short	0x0380
        /*0062*/ 	.short	0x0010


	//----- nvinfo : EIATTR_SW_WAR
	.align		4
.L_17:
        /*0064*/ 	.byte	0x04, 0x36
        /*0066*/ 	.short	(.L_19 - .L_18)
.L_18:
        /*0068*/ 	.word	0x00000008
.L_19:


//--------------------- .nv.callgraph             --------------------------
	.section	.nv.callgraph,"",@"SHT_CUDA_CALLGRAPH"
	.align	4
	.sectionentsize	8
	.align		4
        /*0000*/ 	.word	0x00000000
	.align		4
        /*0004*/ 	.word	0xffffffff
	.align		4
        /*0008*/ 	.word	0x00000000
	.align		4
        /*000c*/ 	.word	0xfffffffe
	.align		4
        /*0010*/ 	.word	0x00000000
	.align		4
        /*0014*/ 	.word	0xfffffffd
	.align		4
        /*0018*/ 	.word	0x00000000
	.align		4
        /*001c*/ 	.word	0xfffffffc


//--------------------- .text._Z12FillByKernelPffi --------------------------
	.section	.text._Z12FillByKernelPffi,"ax",@progbits
	.align	128
        .global         _Z12FillByKernelPffi
        .type           _Z12FillByKernelPffi,@function
        .size           _Z12FillByKernelPffi,(.L_x_1 - _Z12FillByKernelPffi)
        .other          _Z12FillByKernelPffi,@"STO_CUDA_ENTRY STV_DEFAULT"
_Z12FillByKernelPffi:
.text._Z12FillByKernelPffi:
[----:B------:R-:W-:Y:S01]  /*0000*/  LDC R1, c[0x0][0x37c] ;  /* 0x0000df00ff017b82 */ /* 0x000fe20000000800 */
[----:B------:R-:W0:Y:S01]  /*0010*/  S2R R5, SR_CTAID.X ;  /* 0x0000000000057919 */ /* 0x000e220000002500 */
[----:B------:R-:W0:Y:S01]  /*0020*/  LDCU UR4, c[0x0][0x360] ;  /* 0x00006c00ff0477ac */ /* 0x000e220008000800 */
[----:B------:R-:W0:Y:S01]  /*0030*/  S2R R0, SR_TID.X ;  /* 0x0000000000007919 */ /* 0x000e220000002100 */
[----:B------:R-:W1:Y:S01]  /*0040*/  LDCU UR5, c[0x0][0x38c] ;  /* 0x00007180ff0577ac */ /* 0x000e620008000800 */
[----:B0-----:R-:W-:-:S05]  /*0050*/  IMAD R5, R5, UR4, R0 ;  /* 0x0000000405057c24 */ /* 0x001fca000f8e0200 */
[----:B-1----:R-:W-:-:S13]  /*0060*/  ISETP.GE.AND P0, PT, R5, UR5, PT ;  /* 0x0000000505007c0c */ /* 0x002fda000bf06270 */
[----:B------:R-:W-:Y:S05]  /*0070*/  @P0 EXIT ;  /* 0x000000000000094d */ /* 0x000fea0003800000 */
[----:B------:R-:W0:Y:S01]  /*0080*/  LDC.64 R2, c[0x0][0x380] ;  /* 0x0000e000ff027b82 */ /* 0x000e220000000a00 */
[----:B------:R-:W1:Y:S07]  /*0090*/  LDCU.64 UR4, c[0x0][0x358] ;  /* 0x00006b00ff0477ac */ /* 0x000e6e0008000a00 */
[----:B------:R-:W1:Y:S01]  /*00a0*/  LDC R7, c[0x0][0x388] ;  /* 0x0000e200ff077b82 */ /* 0x000e620000000800 */
[----:B0-----:R-:W-:-:S05]  /*00b0*/  IMAD.WIDE R2, R5, 0x4, R2 ;  /* 0x0000000405027825 */ /* 0x001fca00078e0202 */
[----:B-1----:R-:W-:Y:S01]  /*00c0*/  STG.E desc[UR4][R2.64], R7 ;  /* 0x0000000702007986 */ /* 0x002fe2000c101904 */
[----:B------:R-:W-:Y:S05]  /*00d0*/  EXIT ;  /* 0x000000000000794d */ /* 0x000fea0003800000 */
.L_x_0:
[----:B------:R-:W-:-:S00]  /*00e0*/  BRA `(.L_x_0) ;  /* 0xfffffffc00fc7947 */ /* 0x000fc0000383ffff */
[----:B------:R-:W-:-:S00]  /*00f0*/  NOP ;  /* 0x0000000000007918 */ /* 0x000fc00000000000 */
        /* <DEDUP_REMOVED lines=8> */
.L_x_1:


//--------------------- .nv.shared.reserved.0     --------------------------
	.section	.nv.shared.reserved.0,"aw",@nobits
	.weak		__nv_reservedSMEM_offset_0_alias
	.size		__nv_reservedSMEM_offset_0_alias, 0, 64
	.other		__nv_reservedSMEM_offset_0_alias,@"STO_CUDA_RESERVED_SHARED STV_DEFAULT"
__nv_reservedSMEM_offset_0_alias:
	.zero		0
	.zero		64


//--------------------- .nv.constant0._Z12FillByKernelPffi --------------------------
	.section	.nv.constant0._Z12FillByKernelPffi,"a",@progbits
	.sectionflags	@""
	.align	4
.nv.constant0._Z12FillByKernelPffi:
	.zero		912


//--------------------- SYMBOLS --------------------------

	.type		.nv.reservedSmem.offset0,@object
	.size		.nv.reservedSmem.offset0,0x4
